//
// Generated by NVIDIA NVVM Compiler
//
// Compiler Build ID: CL-36424714
// Cuda compilation tools, release 13.0, V13.0.88
// Based on NVVM 20.0.0
//

.version 9.0
.target sm_100
.address_size 64


.entry _Z13quantize_q8_1PKfPvii(
	.param .u64 .ptr .align 1 _Z13quantize_q8_1PKfPvii_param_0,
	.param .u64 .ptr .align 1 _Z13quantize_q8_1PKfPvii_param_1,
	.param .u32 _Z13quantize_q8_1PKfPvii_param_2,
	.param .u32 _Z13quantize_q8_1PKfPvii_param_3
)
{
	.reg .pred 	%p<15>;
	.reg .b16 	%rs<3>;
	.reg .b32 	%r<40>;
	.reg .b32 	%f<37>;
	.reg .b64 	%rd<12>;

	ld.param.u64 	%rd2, [_Z13quantize_q8_1PKfPvii_param_0];
	ld.param.u64 	%rd3, [_Z13quantize_q8_1PKfPvii_param_1];
	ld.param.u32 	%r4, [_Z13quantize_q8_1PKfPvii_param_2];
	ld.param.u32 	%r5, [_Z13quantize_q8_1PKfPvii_param_3];
	mov.u32 	%r6, %ntid.x;
	mov.u32 	%r7, %ctaid.x;
	mov.u32 	%r8, %tid.x;
	mad.lo.s32 	%r1, %r6, %r7, %r8;
	setp.ge.s32 	%p1, %r1, %r5;
	@%p1 bra 	$L__BB0_7;
	mov.u32 	%r9, %ntid.y;
	mov.u32 	%r10, %ctaid.y;
	mov.u32 	%r11, %tid.y;
	mad.lo.s32 	%r2, %r9, %r10, %r11;
	mad.lo.s32 	%r3, %r5, %r2, %r1;
	setp.ge.s32 	%p2, %r1, %r4;
	mov.f32 	%f35, 0f00000000;
	@%p2 bra 	$L__BB0_3;
	mad.lo.s32 	%r12, %r4, %r2, %r1;
	cvta.to.global.u64 	%rd4, %rd2;
	mul.wide.s32 	%rd5, %r12, 4;
	add.s64 	%rd6, %rd4, %rd5;
	ld.global.nc.f32 	%f35, [%rd6];
$L__BB0_3:
	abs.f32 	%f9, %f35;
	mov.b32 	%r13, %f9;
	shfl.sync.bfly.b32	%r14|%p3, %r13, 16, 31, -1;
	mov.b32 	%f10, %r14;
	max.f32 	%f11, %f9, %f10;
	mov.b32 	%r15, %f11;
	shfl.sync.bfly.b32	%r16|%p4, %r15, 8, 31, -1;
	mov.b32 	%f12, %r16;
	max.f32 	%f13, %f11, %f12;
	mov.b32 	%r17, %f13;
	shfl.sync.bfly.b32	%r18|%p5, %r17, 4, 31, -1;
	mov.b32 	%f14, %r18;
	max.f32 	%f15, %f13, %f14;
	mov.b32 	%r19, %f15;
	shfl.sync.bfly.b32	%r20|%p6, %r19, 2, 31, -1;
	mov.b32 	%f16, %r20;
	max.f32 	%f17, %f15, %f16;
	mov.b32 	%r21, %f17;
	shfl.sync.bfly.b32	%r22|%p7, %r21, 1, 31, -1;
	mov.b32 	%f18, %r22;
	max.f32 	%f19, %f17, %f18;
	mov.b32 	%r23, %f35;
	shfl.sync.bfly.b32	%r24|%p8, %r23, 16, 31, -1;
	mov.b32 	%f20, %r24;
	add.f32 	%f21, %f35, %f20;
	mov.b32 	%r25, %f21;
	shfl.sync.bfly.b32	%r26|%p9, %r25, 8, 31, -1;
	mov.b32 	%f22, %r26;
	add.f32 	%f23, %f21, %f22;
	mov.b32 	%r27, %f23;
	shfl.sync.bfly.b32	%r28|%p10, %r27, 4, 31, -1;
	mov.b32 	%f24, %r28;
	add.f32 	%f25, %f23, %f24;
	mov.b32 	%r29, %f25;
	shfl.sync.bfly.b32	%r30|%p11, %r29, 2, 31, -1;
	mov.b32 	%f26, %r30;
	add.f32 	%f27, %f25, %f26;
	mov.b32 	%r31, %f27;
	shfl.sync.bfly.b32	%r32|%p12, %r31, 1, 31, -1;
	mov.b32 	%f28, %r32;
	add.f32 	%f3, %f27, %f28;
	div.rn.f32 	%f4, %f19, 0f42FE0000;
	setp.eq.f32 	%p13, %f19, 0f00000000;
	mov.f32 	%f36, 0f00000000;
	@%p13 bra 	$L__BB0_5;
	div.rn.f32 	%f29, %f35, %f4;
	mov.f32 	%f30, 0f3F000000;
	copysign.f32 	%f31, %f29, %f30;
	add.rz.f32 	%f32, %f29, %f31;
	cvt.rzi.f32.f32 	%f36, %f32;
$L__BB0_5:
	cvt.rzi.s32.f32 	%r33, %f36;
	shr.s32 	%r34, %r3, 31;
	shr.u32 	%r35, %r34, 27;
	add.s32 	%r36, %r3, %r35;
	and.b32  	%r37, %r36, -32;
	sub.s32 	%r38, %r3, %r37;
	shr.s32 	%r39, %r36, 5;
	cvta.to.global.u64 	%rd7, %rd3;
	mul.wide.s32 	%rd8, %r39, 36;
	add.s64 	%rd9, %rd7, %rd8;
	add.s64 	%rd1, %rd9, 4;
	cvt.s64.s32 	%rd10, %r38;
	add.s64 	%rd11, %rd1, %rd10;
	st.global.u8 	[%rd11], %r33;
	setp.gt.s32 	%p14, %r38, 0;
	@%p14 bra 	$L__BB0_7;
	// begin inline asm
	{  cvt.rn.f16.f32 %rs1, %f4;}

	// end inline asm
	st.global.u16 	[%rd1+-4], %rs1;
	// begin inline asm
	{  cvt.rn.f16.f32 %rs2, %f3;}

	// end inline asm
	st.global.u16 	[%rd1+-2], %rs2;
$L__BB0_7:
	ret;

}


// ===== COMPILED SASS (sm_100) =====

	.target	sm_100

	.elftype	@"ET_EXEC"


//--------------------- .note.nv.tkinfo           --------------------------
	.section	.note.nv.tkinfo,"",@"SHT_NOTE"
	.sectionflags	@"SHF_NOTE_NV_TKINFO"
	.tkinfo
        /*0018*/ 	.word	0x00000002
        /*0030*/ 	.string	""
        /*0030*/ 	.string	"ptxas"
        /*0030*/ 	.string	"Cuda compilation tools, release 13.0, V13.0.88"
        /*0030*/ 	.string	"Build cuda_13.0.r13.0/compiler.36424714_0"
        /*0030*/ 	.string	"-arch sm_100 -m 64 "



//--------------------- .note.nv.cuinfo           --------------------------
	.section	.note.nv.cuinfo,"",@"SHT_NOTE"
	.sectionflags	@"SHF_NOTE_NV_CUINFO"
        /*0018*/ 	.short	0x0002
        /*001a*/ 	.short	0x0064
        /*001c*/ 	.short	0x0082
	.zero		2


//--------------------- .nv.info                  --------------------------
	.section	.nv.info,"",@"SHT_CUDA_INFO"
	.align	4


	//----- nvinfo : EIATTR_REGCOUNT
	.align		4
        /*0000*/ 	.byte	0x04, 0x2f
        /*0002*/ 	.short	(.L_1 - .L_0)
	.align		4
.L_0:
        /*0004*/ 	.word	index@(_Z13quantize_q8_1PKfPvii)
        /*0008*/ 	.word	0x00000013


	//----- nvinfo : EIATTR_FRAME_SIZE
	.align		4
.L_1:
        /*000c*/ 	.byte	0x04, 0x11
        /*000e*/ 	.short	(.L_3 - .L_2)
	.align		4
.L_2:
        /*0010*/ 	.word	index@($__internal_0_$__cuda_sm3x_div_rn_noftz_f32_slowpath)
        /*0014*/ 	.word	0x00000000


	//----- nvinfo : EIATTR_FRAME_SIZE
	.align		4
.L_3:
        /*0018*/ 	.byte	0x04, 0x11
        /*001a*/ 	.short	(.L_5 - .L_4)
	.align		4
.L_4:
        /*001c*/ 	.word	index@(_Z13quantize_q8_1PKfPvii)
        /*0020*/ 	.word	0x00000000


	//----- nvinfo : EIATTR_MIN_STACK_SIZE
	.align		4
.L_5:
        /*0024*/ 	.byte	0x04, 0x12
        /*0026*/ 	.short	(.L_7 - .L_6)
	.align		4
.L_6:
        /*0028*/ 	.word	index@(_Z13quantize_q8_1PKfPvii)
        /*002c*/ 	.word	0x00000000
.L_7:


//--------------------- .nv.compat                --------------------------
	.section	.nv.compat,"",@"SHT_CUDA_COMPAT_INFO"
	.align	4
        /*0000*/ 	.byte	0x02, 0x09, 0x00, 0x00, 0x02, 0x02, 0x01, 0x00, 0x02, 0x05, 0x05, 0x00, 0x03, 0x07, 0x01, 0x01
        /*0010*/ 	.byte	0x02, 0x03, 0x00, 0x00, 0x02, 0x06, 0x01, 0x00, 0x04, 0x0b, 0x08, 0x00, 0x01, 0x00, 0x00, 0x00
        /*0020*/ 	.byte	0x00, 0x00, 0x00, 0x00


//--------------------- .nv.info._Z13quantize_q8_1PKfPvii --------------------------
	.section	.nv.info._Z13quantize_q8_1PKfPvii,"",@"SHT_CUDA_INFO"
	.sectionflags	@""
	.align	4


	//----- nvinfo : EIATTR_CUDA_API_VERSION
	.align		4
        /*0000*/ 	.byte	0x04, 0x37
        /*0002*/ 	.short	(.L_9 - .L_8)
.L_8:
        /*0004*/ 	.word	0x00000082


	//----- nvinfo : EIATTR_KPARAM_INFO
	.align		4
.L_9:
        /*0008*/ 	.byte	0x04, 0x17
        /*000a*/ 	.short	(.L_11 - .L_10)
.L_10:
        /*000c*/ 	.word	0x00000000
        /*0010*/ 	.short	0x0003
        /*0012*/ 	.short	0x0014
        /*0014*/ 	.byte	0x00, 0xf0, 0x11, 0x00


	//----- nvinfo : EIATTR_KPARAM_INFO
	.align		4
.L_11:
        /*0018*/ 	.byte	0x04, 0x17
        /*001a*/ 	.short	(.L_13 - .L_12)
.L_12:
        /*001c*/ 	.word	0x00000000
        /*0020*/ 	.short	0x0002
        /*0022*/ 	.short	0x0010
        /*0024*/ 	.byte	0x00, 0xf0, 0x11, 0x00


	//----- nvinfo : EIATTR_KPARAM_INFO
	.align		4
.L_13:
        /*0028*/ 	.byte	0x04, 0x17
        /*002a*/ 	.short	(.L_15 - .L_14)
.L_14:
        /*002c*/ 	.word	0x00000000
        /*0030*/ 	.short	0x0001
        /*0032*/ 	.short	0x0008
        /*0034*/ 	.byte	0x00, 0xf5, 0x21, 0x00


	//----- nvinfo : EIATTR_KPARAM_INFO
	.align		4
.L_15:
        /*0038*/ 	.byte	0x04, 0x17
        /*003a*/ 	.short	(.L_17 - .L_16)
.L_16:
        /*003c*/ 	.word	0x00000000
        /*0040*/ 	.short	0x0000
        /*0042*/ 	.short	0x0000
        /*0044*/ 	.byte	0x00, 0xf5, 0x21, 0x00


	//----- nvinfo : EIATTR_SPARSE_MMA_MASK
	.align		4
.L_17:
        /*0048*/ 	.byte	0x03, 0x50
        /*004a*/ 	.short	0x0000


	//----- nvinfo : EIATTR_MAXREG_COUNT
	.align		4
        /*004c*/ 	.byte	0x03, 0x1b
        /*004e*/ 	.short	0x00ff


	//----- nvinfo : EIATTR_MERCURY_ISA_VERSION
	.align		4
        /*0050*/ 	.byte	0x03, 0x5f
        /*0052*/ 	.short	0x0101


	//----- nvinfo : EIATTR_COOP_GROUP_MASK_REGIDS
	.align		4
        /*0054*/ 	.byte	0x04, 0x29
        /*0056*/ 	.short	(.L_19 - .L_18)


	//   ....[0]....
.L_18:
        /*0058*/ 	.word	0xffffffff


	//   ....[1]....
        /*005c*/ 	.word	0xffffffff


	//   ....[2]....
        /*0060*/ 	.word	0xffffffff


	//   ....[3]....
        /*0064*/ 	.word	0xffffffff


	//   ....[4]....
        /*0068*/ 	.word	0xffffffff


	//   ....[5]....
        /*006c*/ 	.word	0xffffffff


	//   ....[6]....
        /*0070*/ 	.word	0xffffffff


	//   ....[7]....
        /*0074*/ 	.word	0xffffffff


	//   ....[8]....
        /*0078*/ 	.word	0xffffffff


	//   ....[9]....
        /*007c*/ 	.word	0xffffffff


	//----- nvinfo : EIATTR_COOP_GROUP_INSTR_OFFSETS
	.align		4
.L_19:
        /*0080*/ 	.byte	0x04, 0x28
        /*0082*/ 	.short	(.L_21 - .L_20)


	//   ....[0]....
.L_20:
        /*0084*/ 	.word	0x00000160


	//   ....[1]....
        /*0088*/ 	.word	0x00000170


	//   ....[2]....
        /*008c*/ 	.word	0x000001b0


	//   ....[3]....
        /*0090*/ 	.word	0x000001c0


	//   ....[4]....
        /*0094*/ 	.word	0x000001f0


	//   ....[5]....
        /*0098*/ 	.word	0x00000200


	//   ....[6]....
        /*009c*/ 	.word	0x00000230


	//   ....[7]....
        /*00a0*/ 	.word	0x00000250


	//   ....[8]....
        /*00a4*/ 	.word	0x000002a0


	//   ....[9]....
        /*00a8*/ 	.word	0x000002c0


	//----- nvinfo : EIATTR_VRC_CTA_INIT_COUNT
	.align		4
.L_21:
        /*00ac*/ 	.byte	0x02, 0x4a
	.zero		1
	.zero		1


	//----- nvinfo : EIATTR_EXIT_INSTR_OFFSETS
	.align		4
        /*00b0*/ 	.byte	0x04, 0x1c
        /*00b2*/ 	.short	(.L_23 - .L_22)


	//   ....[0]....
.L_22:
        /*00b4*/ 	.word	0x00000070


	//   ....[1]....
        /*00b8*/ 	.word	0x000005c0


	//   ....[2]....
        /*00bc*/ 	.word	0x00000610


	//----- nvinfo : EIATTR_CRS_STACK_SIZE
	.align		4
.L_23:
        /*00c0*/ 	.byte	0x04, 0x1e
        /*00c2*/ 	.short	(.L_25 - .L_24)
.L_24:
        /*00c4*/ 	.word	0x00000000


	//----- nvinfo : EIATTR_CBANK_PARAM_SIZE
	.align		4
.L_25:
        /*00c8*/ 	.byte	0x03, 0x19
        /*00ca*/ 	.short	0x0018


	//----- nvinfo : EIATTR_PARAM_CBANK
	.align		4
        /*00cc*/ 	.byte	0x04, 0x0a
        /*00ce*/ 	.short	(.L_27 - .L_26)
	.align		4
.L_26:
        /*00d0*/ 	.word	index@(.nv.constant0._Z13quantize_q8_1PKfPvii)
        /*00d4*/ 	.short	0x0380
        /*00d6*/ 	.short	0x0018


	//----- nvinfo : EIATTR_SW_WAR
	.align		4
.L_27:
        /*00d8*/ 	.byte	0x04, 0x36
        /*00da*/ 	.short	(.L_29 - .L_28)
.L_28:
        /*00dc*/ 	.word	0x00000008
.L_29:


//--------------------- .nv.callgraph             --------------------------
	.section	.nv.callgraph,"",@"SHT_CUDA_CALLGRAPH"
	.align	4
	.sectionentsize	8
	.align		4
        /*0000*/ 	.word	0x00000000
	.align		4
        /*0004*/ 	.word	0xffffffff
	.align		4
        /*0008*/ 	.word	0x00000000
	.align		4
        /*000c*/ 	.word	0xfffffffe
	.align		4
        /*0010*/ 	.word	0x00000000
	.align		4
        /*0014*/ 	.word	0xfffffffd
	.align		4
        /*0018*/ 	.word	0x00000000
	.align		4
        /*001c*/ 	.word	0xfffffffc


//--------------------- .text._Z13quantize_q8_1PKfPvii --------------------------
	.section	.text._Z13quantize_q8_1PKfPvii,"ax",@progbits
	.align	128
.text._Z13quantize_q8_1PKfPvii:
        .type           _Z13quantize_q8_1PKfPvii,@function
        .size           _Z13quantize_q8_1PKfPvii,(.L_x_18 - _Z13quantize_q8_1PKfPvii)
        .other          _Z13quantize_q8_1PKfPvii,@"STO_CUDA_ENTRY STV_DEFAULT"
_Z13quantize_q8_1PKfPvii:
[----:B------:R-:W-:Y:S01]  /*0000*/  LDC R1, c[0x0][0x37c] ;  /* 0x0000df00ff017b82 */ /* 0x000fe20000000800 */
[----:B------:R-:W0:Y:S01]  /*0010*/  S2R R2, SR_CTAID.X ;  /* 0x0000000000027919 */ /* 0x000e220000002500 */
[----:B------:R-:W0:Y:S01]  /*0020*/  LDCU UR4, c[0x0][0x360] ;  /* 0x00006c00ff0477ac */ /* 0x000e220008000800 */
[----:B------:R-:W0:Y:S01]  /*0030*/  S2R R3, SR_TID.X ;  /* 0x0000000000037919 */ /* 0x000e220000002100 */
[----:B------:R-:W1:Y:S01]  /*0040*/  LDCU UR5, c[0x0][0x394] ;  /* 0x00007280ff0577ac */ /* 0x000e620008000800 */
[----:B0-----:R-:W-:-:S05]  /*0050*/  IMAD R2, R2, UR4, R3 ;  /* 0x0000000402027c24 */ /* 0x001fca000f8e0203 */
[----:B-1----:R-:W-:-:S13]  /*0060*/  ISETP.GE.AND P0, PT, R2, UR5, PT ;  /* 0x0000000502007c0c */ /* 0x002fda000bf06270 */
[----:B------:R-:W-:Y:S05]  /*0070*/  @P0 EXIT ;  /* 0x000000000000094d */ /* 0x000fea0003800000 */
[----:B------:R-:W0:Y:S01]  /*0080*/  LDCU UR8, c[0x0][0x390] ;  /* 0x00007200ff0877ac */ /* 0x000e220008000800 */
[----:B------:R-:W1:Y:S01]  /*0090*/  S2R R3, SR_CTAID.Y ;  /* 0x0000000000037919 */ /* 0x000e620000002600 */
[----:B------:R-:W-:Y:S01]  /*00a0*/  IMAD.MOV.U32 R5, RZ, RZ, RZ ;  /* 0x000000ffff057224 */ /* 0x000fe200078e00ff */
[----:B------:R-:W1:Y:S01]  /*00b0*/  LDCU UR4, c[0x0][0x364] ;  /* 0x00006c80ff0477ac */ /* 0x000e620008000800 */
[----:B------:R-:W1:Y:S01]  /*00c0*/  S2R R0, SR_TID.Y ;  /* 0x0000000000007919 */ /* 0x000e620000002200 */
[----:B------:R-:W2:Y:S01]  /*00d0*/  LDCU.64 UR6, c[0x0][0x358] ;  /* 0x00006b00ff0677ac */ /* 0x000ea20008000a00 */
[----:B0-----:R-:W-:-:S13]  /*00e0*/  ISETP.GE.AND P0, PT, R2, UR8, PT ;  /* 0x0000000802007c0c */ /* 0x001fda000bf06270 */
[----:B------:R-:W0:Y:S01]  /*00f0*/  @!P0 LDC.64 R6, c[0x0][0x380] ;  /* 0x0000e000ff068b82 */ /* 0x000e220000000a00 */
[----:B-1----:R-:W-:-:S04]  /*0100*/  IMAD R3, R3, UR4, R0 ;  /* 0x0000000403037c24 */ /* 0x002fc8000f8e0200 */
[----:B------:R-:W-:-:S04]  /*0110*/  @!P0 IMAD R9, R3, UR8, R2 ;  /* 0x0000000803098c24 */ /* 0x000fc8000f8e0202 */
[----:B0-----:R-:W-:-:S05]  /*0120*/  @!P0 IMAD.WIDE R6, R9, 0x4, R6 ;  /* 0x0000000409068825 */ /* 0x001fca00078e0206 */
[----:B--2---:R-:W2:Y:S01]  /*0130*/  @!P0 LDG.E.CONSTANT R5, desc[UR6][R6.64] ;  /* 0x0000000606058981 */ /* 0x004ea2000c1e9900 */
[----:B------:R-:W-:Y:S01]  /*0140*/  BSSY.RECONVERGENT B0, `(.L_x_0) ;  /* 0x0000024000007945 */ /* 0x000fe20003800200 */
[----:B--2---:R-:W-:Y:S02]  /*0150*/  FADD R10, |R5|, -RZ ;  /* 0x800000ff050a7221 */ /* 0x004fe40000000200 */
[----:B------:R-:W0:Y:S04]  /*0160*/  SHFL.BFLY PT, R4, R5, 0x10, 0x1f ;  /* 0x0e001f0005047f89 */ /* 0x000e2800000e0000 */
[----:B------:R1:W2:Y:S02]  /*0170*/  SHFL.BFLY PT, R0, R10, 0x10, 0x1f ;  /* 0x0e001f000a007f89 */ /* 0x0002a400000e0000 */
[----:B-1----:R-:W-:-:S02]  /*0180*/  IMAD.MOV.U32 R10, RZ, RZ, 0x3c010204 ;  /* 0x3c010204ff0a7424 */ /* 0x002fc400078e00ff */
[----:B0-----:R-:W-:Y:S01]  /*0190*/  FADD R8, R4, R5 ;  /* 0x0000000504087221 */ /* 0x001fe20000000000 */
[----:B--2---:R-:W-:-:S04]  /*01a0*/  FMNMX R0, R0, |R5|, !PT ;  /* 0x4000000500007209 */ /* 0x004fc80007800000 */
[----:B------:R-:W0:Y:S04]  /*01b0*/  SHFL.BFLY PT, R11, R8, 0x8, 0x1f ;  /* 0x0d001f00080b7f89 */ /* 0x000e2800000e0000 */
[----:B------:R-:W1:Y:S01]  /*01c0*/  SHFL.BFLY PT, R9, R0, 0x8, 0x1f ;  /* 0x0d001f0000097f89 */ /* 0x000e6200000e0000 */
[----:B0-----:R-:W-:Y:S01]  /*01d0*/  FADD R11, R8, R11 ;  /* 0x0000000b080b7221 */ /* 0x001fe20000000000 */
[----:B-1----:R-:W-:-:S04]  /*01e0*/  FMNMX R9, R0, R9, !PT ;  /* 0x0000000900097209 */ /* 0x002fc80007800000 */
[----:B------:R-:W0:Y:S04]  /*01f0*/  SHFL.BFLY PT, R6, R11, 0x4, 0x1f ;  /* 0x0c801f000b067f89 */ /* 0x000e2800000e0000 */
[----:B------:R-:W1:Y:S01]  /*0200*/  SHFL.BFLY PT, R4, R9, 0x4, 0x1f ;  /* 0x0c801f0009047f89 */ /* 0x000e6200000e0000 */
[----:B0-----:R-:W-:Y:S01]  /*0210*/  FADD R6, R11, R6 ;  /* 0x000000060b067221 */ /* 0x001fe20000000000 */
[----:B-1----:R-:W-:-:S04]  /*0220*/  FMNMX R4, R9, R4, !PT ;  /* 0x0000000409047209 */ /* 0x002fc80007800000 */
[----:B------:R-:W0:Y:S01]  /*0230*/  SHFL.BFLY PT, R13, R6, 0x2, 0x1f ;  /* 0x0c401f00060d7f89 */ /* 0x000e2200000e0000 */
[----:B------:R-:W-:-:S03]  /*0240*/  IMAD.MOV.U32 R9, RZ, RZ, 0x42fe0000 ;  /* 0x42fe0000ff097424 */ /* 0x000fc600078e00ff */
[----:B------:R-:W1:Y:S01]  /*0250*/  SHFL.BFLY PT, R7, R4, 0x2, 0x1f ;  /* 0x0c401f0004077f89 */ /* 0x000e6200000e0000 */
[----:B------:R-:W-:-:S04]  /*0260*/  FFMA R9, R10, -R9, 1 ;  /* 0x3f8000000a097423 */ /* 0x000fc80000000809 */
[----:B------:R-:W-:Y:S01]  /*0270*/  FFMA R9, R9, R10, 0.0078740157186985015869 ;  /* 0x3c01020409097423 */ /* 0x000fe2000000000a */
[----:B0-----:R-:W-:Y:S01]  /*0280*/  FADD R13, R6, R13 ;  /* 0x0000000d060d7221 */ /* 0x001fe20000000000 */
[----:B-1----:R-:W-:-:S04]  /*0290*/  FMNMX R7, R4, R7, !PT ;  /* 0x0000000704077209 */ /* 0x002fc80007800000 */
[----:B------:R-:W0:Y:S01]  /*02a0*/  SHFL.BFLY PT, R8, R13, 0x1, 0x1f ;  /* 0x0c201f000d087f89 */ /* 0x000e2200000e0000 */
[----:B------:R-:W-:-:S03]  /*02b0*/  IMAD R4, R3, UR5, R2 ;  /* 0x0000000503047c24 */ /* 0x000fc6000f8e0202 */
[----:B------:R-:W1:Y:S01]  /*02c0*/  SHFL.BFLY PT, R0, R7, 0x1, 0x1f ;  /* 0x0c201f0007007f89 */ /* 0x000e6200000e0000 */
[----:B0-----:R-:W-:Y:S01]  /*02d0*/  FADD R6, R13, R8 ;  /* 0x000000080d067221 */ /* 0x001fe20000000000 */
[----:B-1----:R-:W-:-:S04]  /*02e0*/  FMNMX R0, R7, R0, !PT ;  /* 0x0000000007007209 */ /* 0x002fc80007800000 */
[----:B------:R-:W0:Y:S01]  /*02f0*/  FCHK P0, R0, 127 ;  /* 0x42fe000000007902 */ /* 0x000e220000000000 */
[----:B------:R-:W-:-:S04]  /*0300*/  FFMA R10, R0, R9, RZ ;  /* 0x00000009000a7223 */ /* 0x000fc800000000ff */
[----:B------:R-:W-:-:S04]  /*0310*/  FFMA R11, R10, -127, R0 ;  /* 0xc2fe00000a0b7823 */ /* 0x000fc80000000000 */
[----:B------:R-:W-:Y:S01]  /*0320*/  FFMA R3, R9, R11, R10 ;  /* 0x0000000b09037223 */ /* 0x000fe2000000000a */
[----:B0-----:R-:W-:Y:S06]  /*0330*/  @!P0 BRA `(.L_x_1) ;  /* 0x0000000000108947 */ /* 0x001fec0003800000 */
[----:B------:R-:W-:Y:S01]  /*0340*/  IMAD.MOV.U32 R3, RZ, RZ, 0x42fe0000 ;  /* 0x42fe0000ff037424 */ /* 0x000fe200078e00ff */
[----:B------:R-:W-:-:S07]  /*0350*/  MOV R8, 0x370 ;  /* 0x0000037000087802 */ /* 0x000fce0000000f00 */
[----:B------:R-:W-:Y:S05]  /*0360*/  CALL.REL.NOINC `($__internal_0_$__cuda_sm3x_div_rn_noftz_f32_slowpath) ;  /* 0x0000000000ac7944 */ /* 0x000fea0003c00000 */
[----:B------:R-:W-:-:S07]  /*0370*/  IMAD.MOV.U32 R3, RZ, RZ, R2 ;  /* 0x000000ffff037224 */ /* 0x000fce00078e0002 */
.L_x_1:
[----:B------:R-:W-:Y:S05]  /*0380*/  BSYNC.RECONVERGENT B0 ;  /* 0x0000000000007941 */ /* 0x000fea0003800200 */
.L_x_0:
[----:B------:R-:W-:Y:S01]  /*0390*/  FSETP.NEU.AND P0, PT, R0, RZ, PT ;  /* 0x000000ff0000720b */ /* 0x000fe20003f0d000 */
[----:B------:R-:W-:Y:S01]  /*03a0*/  BSSY.RECONVERGENT B0, `(.L_x_2) ;  /* 0x0000015000007945 */ /* 0x000fe20003800200 */
[----:B------:R-:W-:-:S11]  /*03b0*/  IMAD.MOV.U32 R0, RZ, RZ, RZ ;  /* 0x000000ffff007224 */ /* 0x000fd600078e00ff */
[----:B------:R-:W-:Y:S05]  /*03c0*/  @!P0 BRA `(.L_x_3) ;  /* 0x0000000000488947 */ /* 0x000fea0003800000 */
[----:B------:R-:W0:Y:S01]  /*03d0*/  MUFU.RCP R0, R3 ;  /* 0x0000000300007308 */ /* 0x000e220000001000 */
[----:B------:R-:W-:Y:S07]  /*03e0*/  BSSY.RECONVERGENT B1, `(.L_x_4) ;  /* 0x000000c000017945 */ /* 0x000fee0003800200 */
[----:B------:R-:W1:Y:S01]  /*03f0*/  FCHK P0, R5, R3 ;  /* 0x0000000305007302 */ /* 0x000e620000000000 */
[----:B0-----:R-:W-:-:S04]  /*0400*/  FFMA R7, R0, -R3, 1 ;  /* 0x3f80000000077423 */ /* 0x001fc80000000803 */
[----:B------:R-:W-:-:S04]  /*0410*/  FFMA R0, R0, R7, R0 ;  /* 0x0000000700007223 */ /* 0x000fc80000000000 */
[----:B------:R-:W-:-:S04]  /*0420*/  FFMA R2, R0, R5, RZ ;  /* 0x0000000500027223 */ /* 0x000fc800000000ff */
[----:B------:R-:W-:-:S04]  /*0430*/  FFMA R7, R2, -R3, R5 ;  /* 0x8000000302077223 */ /* 0x000fc80000000005 */
[----:B------:R-:W-:Y:S01]  /*0440*/  FFMA R0, R0, R7, R2 ;  /* 0x0000000700007223 */ /* 0x000fe20000000002 */
[----:B-1----:R-:W-:Y:S06]  /*0450*/  @!P0 BRA `(.L_x_5) ;  /* 0x0000000000108947 */ /* 0x002fec0003800000 */
[----:B------:R-:W-:Y:S01]  /*0460*/  IMAD.MOV.U32 R0, RZ, RZ, R5 ;  /* 0x000000ffff007224 */ /* 0x000fe200078e0005 */
[----:B------:R-:W-:-:S07]  /*0470*/  MOV R8, 0x490 ;  /* 0x0000049000087802 */ /* 0x000fce0000000f00 */
[----:B------:R-:W-:Y:S05]  /*0480*/  CALL.REL.NOINC `($__internal_0_$__cuda_sm3x_div_rn_noftz_f32_slowpath) ;  /* 0x0000000000647944 */ /* 0x000fea0003c00000 */
[----:B------:R-:W-:-:S07]  /*0490*/  IMAD.MOV.U32 R0, RZ, RZ, R2 ;  /* 0x000000ffff007224 */ /* 0x000fce00078e0002 */
.L_x_5:
[----:B------:R-:W-:Y:S05]  /*04a0*/  BSYNC.RECONVERGENT B1 ;  /* 0x0000000000017941 */ /* 0x000fea0003800200 */
.L_x_4:
[----:B------:R-:W-:-:S05]  /*04b0*/  IMAD.MOV.U32 R5, RZ, RZ, 0x3f000000 ;  /* 0x3f000000ff057424 */ /* 0x000fca00078e00ff */
[----:B------:R-:W-:-:S05]  /*04c0*/  LOP3.LUT R5, R5, 0x80000000, R0, 0xb8, !PT ;  /* 0x8000000005057812 */ /* 0x000fca00078eb800 */
[----:B------:R-:W-:-:S06]  /*04d0*/  FADD.RZ R0, R5, R0 ;  /* 0x0000000005007221 */ /* 0x000fcc000000c000 */
[----:B------:R-:W0:Y:S02]  /*04e0*/  FRND.TRUNC R0, R0 ;  /* 0x0000000000007307 */ /* 0x000e24000020d000 */
.L_x_3:
[----:B------:R-:W-:Y:S05]  /*04f0*/  BSYNC.RECONVERGENT B0 ;  /* 0x0000000000007941 */ /* 0x000fea0003800200 */
.L_x_2:
[----:B------:R-:W1:Y:S01]  /*0500*/  LDC.64 R8, c[0x0][0x388] ;  /* 0x0000e200ff087b82 */ /* 0x000e620000000a00 */
[----:B------:R-:W-:Y:S01]  /*0510*/  SHF.R.S32.HI R5, RZ, 0x1f, R4 ;  /* 0x0000001fff057819 */ /* 0x000fe20000011404 */
[----:B0-----:R-:W0:Y:S03]  /*0520*/  F2I.TRUNC.NTZ R7, R0 ;  /* 0x0000000000077305 */ /* 0x001e26000020f100 */
[----:B------:R-:W-:-:S04]  /*0530*/  LEA.HI R5, R5, R4, RZ, 0x5 ;  /* 0x0000000405057211 */ /* 0x000fc800078f28ff */
[----:B------:R-:W-:Y:S02]  /*0540*/  SHF.R.S32.HI R11, RZ, 0x5, R5 ;  /* 0x00000005ff0b7819 */ /* 0x000fe40000011405 */
[----:B------:R-:W-:-:S05]  /*0550*/  LOP3.LUT R5, R5, 0xffffffe0, RZ, 0xc0, !PT ;  /* 0xffffffe005057812 */ /* 0x000fca00078ec0ff */
[----:B------:R-:W-:-:S05]  /*0560*/  IMAD.IADD R5, R4, 0x1, -R5 ;  /* 0x0000000104057824 */ /* 0x000fca00078e0a05 */
[----:B------:R-:W-:Y:S01]  /*0570*/  ISETP.GT.AND P0, PT, R5, RZ, PT ;  /* 0x000000ff0500720c */ /* 0x000fe20003f04270 */
[----:B-1----:R-:W-:-:S03]  /*0580*/  IMAD.WIDE R8, R11, 0x24, R8 ;  /* 0x000000240b087825 */ /* 0x002fc600078e0208 */
[----:B------:R-:W-:-:S04]  /*0590*/  IADD3 R4, P1, PT, R5, R8, RZ ;  /* 0x0000000805047210 */ /* 0x000fc80007f3e0ff */
[----:B------:R-:W-:-:S05]  /*05a0*/  LEA.HI.X.SX32 R5, R5, R9, 0x1, P1 ;  /* 0x0000000905057211 */ /* 0x000fca00008f0eff */
[----:B0-----:R0:W-:Y:S01]  /*05b0*/  STG.E.U8 desc[UR6][R4.64+0x4], R7 ;  /* 0x0000040704007986 */ /* 0x0011e2000c101106 */
[----:B------:R-:W-:Y:S05]  /*05c0*/  @P0 EXIT ;  /* 0x000000000000094d */ /* 0x000fea0003800000 */
[----:B------:R-:W-:-:S04]  /*05d0*/  F2FP.F16.F32.PACK_AB R6, R6, R3 ;  /* 0x000000030606723e */ /* 0x000fc800000000ff */
[----:B0-----:R-:W-:Y:S01]  /*05e0*/  PRMT R4, R6, 0x7632, R4 ;  /* 0x0000763206047816 */ /* 0x001fe20000000004 */
[----:B------:R-:W-:Y:S04]  /*05f0*/  STG.E.U16 desc[UR6][R8.64], R6 ;  /* 0x0000000608007986 */ /* 0x000fe8000c101506 */
[----:B------:R-:W-:Y:S01]  /*0600*/  STG.E.U16 desc[UR6][R8.64+0x2], R4 ;  /* 0x0000020408007986 */ /* 0x000fe2000c101506 */
[----:B------:R-:W-:Y:S05]  /*0610*/  EXIT ;  /* 0x000000000000794d */ /* 0x000fea0003800000 */
        .weak           $__internal_0_$__cuda_sm3x_div_rn_noftz_f32_slowpath
        .type           $__internal_0_$__cuda_sm3x_div_rn_noftz_f32_slowpath,@function
        .size           $__internal_0_$__cuda_sm3x_div_rn_noftz_f32_slowpath,(.L_x_18 - $__internal_0_$__cuda_sm3x_div_rn_noftz_f32_slowpath)
$__internal_0_$__cuda_sm3x_div_rn_noftz_f32_slowpath:
[--C-:B------:R-:W-:Y:S01]  /*0620*/  SHF.R.U32.HI R7, RZ, 0x17, R3.reuse ;  /* 0x00000017ff077819 */ /* 0x100fe20000011603 */
[----:B------:R-:W-:Y:S01]  /*0630*/  BSSY.RECONVERGENT B2, `(.L_x_6) ;  /* 0x0000064000027945 */ /* 0x000fe20003800200 */
[--C-:B------:R-:W-:Y:S01]  /*0640*/  SHF.R.U32.HI R2, RZ, 0x17, R0.reuse ;  /* 0x00000017ff027819 */ /* 0x100fe20000011600 */
[----:B------:R-:W-:Y:S01]  /*0650*/  IMAD.MOV.U32 R9, RZ, RZ, R3 ;  /* 0x000000ffff097224 */ /* 0x000fe200078e0003 */
[----:B------:R-:W-:Y:S02]  /*0660*/  LOP3.LUT R14, R7, 0xff, RZ, 0xc0, !PT ;  /* 0x000000ff070e7812 */ /* 0x000fe400078ec0ff */
[----:B------:R-:W-:Y:S01]  /*0670*/  LOP3.LUT R12, R2, 0xff, RZ, 0xc0, !PT ;  /* 0x000000ff020c7812 */ /* 0x000fe200078ec0ff */
[----:B------:R-:W-:Y:S02]  /*0680*/  IMAD.MOV.U32 R2, RZ, RZ, R0 ;  /* 0x000000ffff027224 */ /* 0x000fe400078e0000 */
[----:B------:R-:W-:Y:S02]  /*0690*/  VIADD R11, R14, 0xffffffff ;  /* 0xffffffff0e0b7836 */ /* 0x000fe40000000000 */
[----:B------:R-:W-:-:S03]  /*06a0*/  VIADD R10, R12, 0xffffffff ;  /* 0xffffffff0c0a7836 */ /* 0x000fc60000000000 */
[----:B------:R-:W-:-:S04]  /*06b0*/  ISETP.GT.U32.AND P0, PT, R11, 0xfd, PT ;  /* 0x000000fd0b00780c */ /* 0x000fc80003f04070 */
[----:B------:R-:W-:-:S13]  /*06c0*/  ISETP.GT.U32.OR P0, PT, R10, 0xfd, P0 ;  /* 0x000000fd0a00780c */ /* 0x000fda0000704470 */
[----:B------:R-:W-:Y:S01]  /*06d0*/  @!P0 IMAD.MOV.U32 R7, RZ, RZ, RZ ;  /* 0x000000ffff078224 */ /* 0x000fe200078e00ff */
[----:B------:R-:W-:Y:S06]  /*06e0*/  @!P0 BRA `(.L_x_7) ;  /* 0x00000000005c8947 */ /* 0x000fec0003800000 */
[----:B------:R-:W-:Y:S02]  /*06f0*/  FSETP.GTU.FTZ.AND P0, PT, |R0|, +INF , PT ;  /* 0x7f8000000000780b */ /* 0x000fe40003f1c200 */
[----:B------:R-:W-:-:S04]  /*0700*/  FSETP.GTU.FTZ.AND P1, PT, |R3|, +INF , PT ;  /* 0x7f8000000300780b */ /* 0x000fc80003f3c200 */
[----:B------:R-:W-:-:S13]  /*0710*/  PLOP3.LUT P0, PT, P0, P1, PT, 0xf8, 0x8f ;  /* 0x00000000008f781c */ /* 0x000fda0000703f70 */
[----:B------:R-:W-:Y:S05]  /*0720*/  @P0 BRA `(.L_x_8) ;  /* 0x00000004004c0947 */ /* 0x000fea0003800000 */
[----:B------:R-:W-:-:S13]  /*0730*/  LOP3.LUT P0, RZ, R9, 0x7fffffff, R2, 0xc8, !PT ;  /* 0x7fffffff09ff7812 */ /* 0x000fda000780c802 */
[----:B------:R-:W-:Y:S05]  /*0740*/  @!P0 BRA `(.L_x_9) ;  /* 0x00000004003c8947 */ /* 0x000fea0003800000 */
[C---:B------:R-:W-:Y:S02]  /*0750*/  FSETP.NEU.FTZ.AND P2, PT, |R0|.reuse, +INF , PT ;  /* 0x7f8000000000780b */ /* 0x040fe40003f5d200 */
[----:B------:R-:W-:Y:S02]  /*0760*/  FSETP.NEU.FTZ.AND P1, PT, |R3|, +INF , PT ;  /* 0x7f8000000300780b */ /* 0x000fe40003f3d200 */
[----:B------:R-:W-:-:S11]  /*0770*/  FSETP.NEU.FTZ.AND P0, PT, |R0|, +INF , PT ;  /* 0x7f8000000000780b */ /* 0x000fd60003f1d200 */
[----:B------:R-:W-:Y:S05]  /*0780*/  @!P1 BRA !P2, `(.L_x_9) ;  /* 0x00000004002c9947 */ /* 0x000fea0005000000 */
[----:B------:R-:W-:-:S04]  /*0790*/  LOP3.LUT P2, RZ, R2, 0x7fffffff, RZ, 0xc0, !PT ;  /* 0x7fffffff02ff7812 */ /* 0x000fc8000784c0ff */
[----:B------:R-:W-:-:S13]  /*07a0*/  PLOP3.LUT P1, PT, P1, P2, PT, 0x2f, 0xf2 ;  /* 0x0000000000f2781c */ /* 0x000fda0000f24577 */
[----:B------:R-:W-:Y:S05]  /*07b0*/  @P1 BRA `(.L_x_10) ;  /* 0x0000000400181947 */ /* 0x000fea0003800000 */
[----:B------:R-:W-:-:S04]  /*07c0*/  LOP3.LUT P1, RZ, R9, 0x7fffffff, RZ, 0xc0, !PT ;  /* 0x7fffffff09ff7812 */ /* 0x000fc8000782c0ff */
[----:B------:R-:W-:-:S13]  /*07d0*/  PLOP3.LUT P0, PT, P0, P1, PT, 0x2f, 0xf2 ;  /* 0x0000000000f2781c */ /* 0x000fda0000702577 */
[----:B------:R-:W-:Y:S05]  /*07e0*/  @P0 BRA `(.L_x_11) ;  /* 0x0000000400000947 */ /* 0x000fea0003800000 */
[----:B------:R-:W-:Y:S02]  /*07f0*/  ISETP.GE.AND P0, PT, R10, RZ, PT ;  /* 0x000000ff0a00720c */ /* 0x000fe40003f06270 */
[----:B------:R-:W-:-:S11]  /*0800*/  ISETP.GE.AND P1, PT, R11, RZ, PT ;  /* 0x000000ff0b00720c */ /* 0x000fd60003f26270 */
[----:B------:R-:W-:Y:S02]  /*0810*/  @P0 IMAD.MOV.U32 R7, RZ, RZ, RZ ;  /* 0x000000ffff070224 */ /* 0x000fe400078e00ff */
[----:B------:R-:W-:Y:S01]  /*0820*/  @!P0 FFMA R2, R0, 1.84467440737095516160e+19, RZ ;  /* 0x5f80000000028823 */ /* 0x000fe200000000ff */
[----:B------:R-:W-:Y:S02]  /*0830*/  @!P0 IMAD.MOV.U32 R7, RZ, RZ, -0x40 ;  /* 0xffffffc0ff078424 */ /* 0x000fe400078e00ff */
[----:B------:R-:W-:Y:S02]  /*0840*/  @!P1 FFMA R9, R3, 1.84467440737095516160e+19, RZ ;  /* 0x5f80000003099823 */ /* 0x000fe400000000ff */
[----:B------:R-:W-:-:S07]  /*0850*/  @!P1 VIADD R7, R7, 0x40 ;  /* 0x0000004007079836 */ /* 0x000fce0000000000 */
.L_x_7:
[----:B------:R-:W-:Y:S01]  /*0860*/  LEA R10, R14, 0xc0800000, 0x17 ;  /* 0xc08000000e0a7811 */ /* 0x000fe200078eb8ff */
[----:B------:R-:W-:Y:S04]  /*0870*/  BSSY.RECONVERGENT B3, `(.L_x_12) ;  /* 0x0000036000037945 */ /* 0x000fe80003800200 */
[----:B------:R-:W-:Y:S02]  /*0880*/  IMAD.IADD R10, R9, 0x1, -R10 ;  /* 0x00000001090a7824 */ /* 0x000fe400078e0a0a */
[----:B------:R-:W-:Y:S02]  /*0890*/  VIADD R9, R12, 0xffffff81 ;  /* 0xffffff810c097836 */ /* 0x000fe40000000000 */
[----:B------:R0:W1:Y:S01]  /*08a0*/  MUFU.RCP R11, R10 ;  /* 0x0000000a000b7308 */ /* 0x0000620000001000 */
[----:B------:R-:W-:Y:S01]  /*08b0*/  FADD.FTZ R13, -R10, -RZ ;  /* 0x800000ff0a0d7221 */ /* 0x000fe20000010100 */
[C---:B------:R-:W-:Y:S01]  /*08c0*/  IMAD R2, R9.reuse, -0x800000, R2 ;  /* 0xff80000009027824 */ /* 0x040fe200078e0202 */
[----:B0-----:R-:W-:-:S05]  /*08d0*/  IADD3 R10, PT, PT, R9, 0x7f, -R14 ;  /* 0x0000007f090a7810 */ /* 0x001fca0007ffe80e */
[----:B------:R-:W-:Y:S02]  /*08e0*/  IMAD.IADD R10, R10, 0x1, R7 ;  /* 0x000000010a0a7824 */ /* 0x000fe400078e0207 */
[----:B-1----:R-:W-:-:S04]  /*08f0*/  FFMA R12, R11, R13, 1 ;  /* 0x3f8000000b0c7423 */ /* 0x002fc8000000000d */
[----:B------:R-:W-:-:S04]  /*0900*/  FFMA R16, R11, R12, R11 ;  /* 0x0000000c0b107223 */ /* 0x000fc8000000000b */
[----:B------:R-:W-:-:S04]  /*0910*/  FFMA R11, R2, R16, RZ ;  /* 0x00000010020b7223 */ /* 0x000fc800000000ff */
[----:B------:R-:W-:-:S04]  /*0920*/  FFMA R12, R13, R11, R2 ;  /* 0x0000000b0d0c7223 */ /* 0x000fc80000000002 */
[----:B------:R-:W-:-:S04]  /*0930*/  FFMA R11, R16, R12, R11 ;  /* 0x0000000c100b7223 */ /* 0x000fc8000000000b */
[----:B------:R-:W-:-:S04]  /*0940*/  FFMA R12, R13, R11, R2 ;  /* 0x0000000b0d0c7223 */ /* 0x000fc80000000002 */
[----:B------:R-:W-:-:S05]  /*0950*/  FFMA R2, R16, R12, R11 ;  /* 0x0000000c10027223 */ /* 0x000fca000000000b */
[----:B------:R-:W-:-:S04]  /*0960*/  SHF.R.U32.HI R9, RZ, 0x17, R2 ;  /* 0x00000017ff097819 */ /* 0x000fc80000011602 */
[----:B------:R-:W-:-:S05]  /*0970*/  LOP3.LUT R9, R9, 0xff, RZ, 0xc0, !PT ;  /* 0x000000ff09097812 */ /* 0x000fca00078ec0ff */
[----:B------:R-:W-:-:S04]  /*0980*/  IMAD.IADD R13, R9, 0x1, R10 ;  /* 0x00000001090d7824 */ /* 0x000fc800078e020a */
[----:B------:R-:W-:-:S05]  /*0990*/  VIADD R7, R13, 0xffffffff ;  /* 0xffffffff0d077836 */ /* 0x000fca0000000000 */
[----:B------:R-:W-:-:S13]  /*09a0*/  ISETP.GE.U32.AND P0, PT, R7, 0xfe, PT ;  /* 0x000000fe0700780c */ /* 0x000fda0003f06070 */
[----:B------:R-:W-:Y:S05]  /*09b0*/  @!P0 BRA `(.L_x_13) ;  /* 0x0000000000808947 */ /* 0x000fea0003800000 */
[----:B------:R-:W-:-:S13]  /*09c0*/  ISETP.GT.AND P0, PT, R13, 0xfe, PT ;  /* 0x000000fe0d00780c */ /* 0x000fda0003f04270 */
[----:B------:R-:W-:Y:S05]  /*09d0*/  @P0 BRA `(.L_x_14) ;  /* 0x00000000006c0947 */ /* 0x000fea0003800000 */
[----:B------:R-:W-:-:S13]  /*09e0*/  ISETP.GE.AND P0, PT, R13, 0x1, PT ;  /* 0x000000010d00780c */ /* 0x000fda0003f06270 */
[----:B------:R-:W-:Y:S05]  /*09f0*/  @P0 BRA `(.L_x_15) ;  /* 0x0000000000740947 */ /* 0x000fea0003800000 */
[----:B------:R-:W-:Y:S02]  /*0a00*/  ISETP.GE.AND P0, PT, R13, -0x18, PT ;  /* 0xffffffe80d00780c */ /* 0x000fe40003f06270 */
[----:B------:R-:W-:-:S11]  /*0a10*/  LOP3.LUT R2, R2, 0x80000000, RZ, 0xc0, !PT ;  /* 0x8000000002027812 */ /* 0x000fd600078ec0ff */
[----:B------:R-:W-:Y:S05]  /*0a20*/  @!P0 BRA `(.L_x_15) ;  /* 0x0000000000688947 */ /* 0x000fea0003800000 */
[CCC-:B------:R-:W-:Y:S01]  /*0a30*/  FFMA.RZ R7, R16.reuse, R12.reuse, R11.reuse ;  /* 0x0000000c10077223 */ /* 0x1c0fe2000000c00b */
[CCC-:B------:R-:W-:Y:S01]  /*0a40*/  FFMA.RM R10, R16.reuse, R12.reuse, R11.reuse ;  /* 0x0000000c100a7223 */ /* 0x1c0fe2000000400b */
[C---:B------:R-:W-:Y:S02]  /*0a50*/  ISETP.NE.AND P2, PT, R13.reuse, RZ, PT ;  /* 0x000000ff0d00720c */ /* 0x040fe40003f45270 */
[----:B------:R-:W-:Y:S02]  /*0a60*/  ISETP.NE.AND P1, PT, R13, RZ, PT ;  /* 0x000000ff0d00720c */ /* 0x000fe40003f25270 */
[----:B------:R-:W-:Y:S01]  /*0a70*/  LOP3.LUT R9, R7, 0x7fffff, RZ, 0xc0, !PT ;  /* 0x007fffff07097812 */ /* 0x000fe200078ec0ff */
[----:B------:R-:W-:Y:S01]  /*0a80*/  FFMA.RP R7, R16, R12, R11 ;  /* 0x0000000c10077223 */ /* 0x000fe2000000800b */
[----:B------:R-:W-:Y:S02]  /*0a90*/  VIADD R12, R13, 0x20 ;  /* 0x000000200d0c7836 */ /* 0x000fe40000000000 */
[----:B------:R-:W-:Y:S01]  /*0aa0*/  LOP3.LUT R9, R9, 0x800000, RZ, 0xfc, !PT ;  /* 0x0080000009097812 */ /* 0x000fe200078efcff */
[----:B------:R-:W-:Y:S01]  /*0ab0*/  IMAD.MOV R11, RZ, RZ, -R13 ;  /* 0x000000ffff0b7224 */ /* 0x000fe200078e0a0d */
[----:B------:R-:W-:-:S02]  /*0ac0*/  FSETP.NEU.FTZ.AND P0, PT, R7, R10, PT ;  /* 0x0000000a0700720b */ /* 0x000fc40003f1d000 */
[----:B------:R-:W-:Y:S02]  /*0ad0*/  SHF.L.U32 R12, R9, R12, RZ ;  /* 0x0000000c090c7219 */ /* 0x000fe400000006ff */
[----:B------:R-:W-:Y:S02]  /*0ae0*/  SEL R10, R11, RZ, P2 ;  /* 0x000000ff0b0a7207 */ /* 0x000fe40001000000 */
[----:B------:R-:W-:Y:S02]  /*0af0*/  ISETP.NE.AND P1, PT, R12, RZ, P1 ;  /* 0x000000ff0c00720c */ /* 0x000fe40000f25270 */
[----:B------:R-:W-:Y:S02]  /*0b00*/  SHF.R.U32.HI R10, RZ, R10, R9 ;  /* 0x0000000aff0a7219 */ /* 0x000fe40000011609 */
[----:B------:R-:W-:Y:S02]  /*0b10*/  PLOP3.LUT P0, PT, P0, P1, PT, 0xf8, 0x8f ;  /* 0x00000000008f781c */ /* 0x000fe40000703f70 */
[----:B------:R-:W-:-:S02]  /*0b20*/  SHF.R.U32.HI R12, RZ, 0x1, R10 ;  /* 0x00000001ff0c7819 */ /* 0x000fc4000001160a */
[----:B------:R-:W-:-:S04]  /*0b30*/  SEL R7, RZ, 0x1, !P0 ;  /* 0x00000001ff077807 */ /* 0x000fc80004000000 */
[----:B------:R-:W-:-:S04]  /*0b40*/  LOP3.LUT R7, R7, 0x1, R12, 0xf8, !PT ;  /* 0x0000000107077812 */ /* 0x000fc800078ef80c */
[----:B------:R-:W-:-:S05]  /*0b50*/  LOP3.LUT R7, R7, R10, RZ, 0xc0, !PT ;  /* 0x0000000a07077212 */ /* 0x000fca00078ec0ff */
[----:B------:R-:W-:-:S05]  /*0b60*/  IMAD.IADD R7, R12, 0x1, R7 ;  /* 0x000000010c077824 */ /* 0x000fca00078e0207 */
[----:B------:R-:W-:Y:S01]  /*0b70*/  LOP3.LUT R2, R7, R2, RZ, 0xfc, !PT ;  /* 0x0000000207027212 */ /* 0x000fe200078efcff */
[----:B------:R-:W-:Y:S06]  /*0b80*/  BRA `(.L_x_15) ;  /* 0x0000000000107947 */ /* 0x000fec0003800000 */
.L_x_14:
[----:B------:R-:W-:-:S04]  /*0b90*/  LOP3.LUT R2, R2, 0x80000000, RZ, 0xc0, !PT ;  /* 0x8000000002027812 */ /* 0x000fc800078ec0ff */
[----:B------:R-:W-:Y:S01]  /*0ba0*/  LOP3.LUT R2, R2, 0x7f800000, RZ, 0xfc, !PT ;  /* 0x7f80000002027812 */ /* 0x000fe200078efcff */
[----:B------:R-:W-:Y:S06]  /*0bb0*/  BRA `(.L_x_15) ;  /* 0x0000000000047947 */ /* 0x000fec0003800000 */
.L_x_13:
[----:B------:R-:W-:-:S07]  /*0bc0*/  IMAD R2, R10, 0x800000, R2 ;  /* 0x008000000a027824 */ /* 0x000fce00078e0202 */
.L_x_15:
[----:B------:R-:W-:Y:S05]  /*0bd0*/  BSYNC.RECONVERGENT B3 ;  /* 0x0000000000037941 */ /* 0x000fea0003800200 */
.L_x_12:
[----:B------:R-:W-:Y:S05]  /*0be0*/  BRA `(.L_x_16) ;  /* 0x0000000000207947 */ /* 0x000fea0003800000 */
.L_x_11:
[----:B------:R-:W-:-:S04]  /*0bf0*/  LOP3.LUT R2, R9, 0x80000000, R2, 0x48, !PT ;  /* 0x8000000009027812 */ /* 0x000fc800078e4802 */
[----:B------:R-:W-:Y:S01]  /*0c00*/  LOP3.LUT R2, R2, 0x7f800000, RZ, 0xfc, !PT ;  /* 0x7f80000002027812 */ /* 0x000fe200078efcff */
[----:B------:R-:W-:Y:S06]  /*0c10*/  BRA `(.L_x_16) ;  /* 0x0000000000147947 */ /* 0x000fec0003800000 */
.L_x_10:
[----:B------:R-:W-:Y:S01]  /*0c20*/  LOP3.LUT R2, R9, 0x80000000, R2, 0x48, !PT ;  /* 0x8000000009027812 */ /* 0x000fe200078e4802 */
[----:B------:R-:W-:Y:S06]  /*0c30*/  BRA `(.L_x_16) ;  /* 0x00000000000c7947 */ /* 0x000fec0003800000 */
.L_x_9:
[----:B------:R-:W0:Y:S01]  /*0c40*/  MUFU.RSQ R2, -QNAN ;  /* 0xffc0000000027908 */ /* 0x000e220000001400 */
[----:B------:R-:W-:Y:S05]  /*0c50*/  BRA `(.L_x_16) ;  /* 0x0000000000047947 */ /* 0x000fea0003800000 */
.L_x_8:
[----:B------:R-:W-:-:S07]  /*0c60*/  FADD.FTZ R2, R0, R3 ;  /* 0x0000000300027221 */ /* 0x000fce0000010000 */
.L_x_16:
[----:B------:R-:W-:Y:S05]  /*0c70*/  BSYNC.RECONVERGENT B2 ;  /* 0x0000000000027941 */ /* 0x000fea0003800200 */
.L_x_6:
[----:B------:R-:W-:-:S04]  /*0c80*/  IMAD.MOV.U32 R9, RZ, RZ, 0x0 ;  /* 0x00000000ff097424 */ /* 0x000fc800078e00ff */
[----:B0-----:R-:W-:Y:S05]  /*0c90*/  RET.REL.NODEC R8 `(_Z13quantize_q8_1PKfPvii) ;  /* 0xfffffff008d87950 */ /* 0x001fea0003c3ffff */
.L_x_17:
[----:B------:R-:W-:-:S00]  /*0ca0*/  BRA `(.L_x_17) ;  /* 0xfffffffc00fc7947 */ /* 0x000fc0000383ffff */
[----:B------:R-:W-:-:S00]  /*0cb0*/  NOP ;  /* 0x0000000000007918 */ /* 0x000fc00000000000 */
        /* <DEDUP_REMOVED lines=12> */
.L_x_18:


//--------------------- .nv.shared.reserved.0     --------------------------
	.section	.nv.shared.reserved.0,"aw",@nobits
	.weak		__nv_reservedSMEM_offset_0_alias
	.size		__nv_reservedSMEM_offset_0_alias, 0, 64
	.other		__nv_reservedSMEM_offset_0_alias,@"STO_CUDA_RESERVED_SHARED STV_DEFAULT"
__nv_reservedSMEM_offset_0_alias:
	.zero		0
	.zero		64


//--------------------- .nv.constant0._Z13quantize_q8_1PKfPvii --------------------------
	.section	.nv.constant0._Z13quantize_q8_1PKfPvii,"a",@progbits
	.sectionflags	@""
	.align	4
.nv.constant0._Z13quantize_q8_1PKfPvii:
	.zero		920


//--------------------- SYMBOLS --------------------------

	.type		.nv.reservedSmem.offset0,@object
	.size		.nv.reservedSmem.offset0,0x4
